//
// Generated by NVIDIA NVVM Compiler
//
// Compiler Build ID: CL-36424714
// Cuda compilation tools, release 13.0, V13.0.88
// Based on NVVM 20.0.0
//

.version 9.0
.target sm_100
.address_size 64

	// .globl	default_function_kernel

.visible .entry default_function_kernel(
	.param .u64 .ptr .align 1 default_function_kernel_param_0,
	.param .u64 .ptr .align 1 default_function_kernel_param_1
)
.maxntid 3
{
	.reg .b32 	%r<4>;
	.reg .b32 	%f<5>;
	.reg .b64 	%rd<8>;

	ld.param.u64 	%rd1, [default_function_kernel_param_0];
	ld.param.u64 	%rd2, [default_function_kernel_param_1];
	cvta.to.global.u64 	%rd3, %rd1;
	cvta.to.global.u64 	%rd4, %rd2;
	mov.u32 	%r1, %ctaid.x;
	mov.u32 	%r2, %tid.x;
	mad.lo.s32 	%r3, %r1, 3, %r2;
	mul.wide.u32 	%rd5, %r3, 4;
	add.s64 	%rd6, %rd4, %rd5;
	ld.global.nc.f32 	%f1, [%rd6];
	cos.approx.f32 	%f2, %f1;
	add.f32 	%f3, %f1, %f2;
	sin.approx.f32 	%f4, %f3;
	add.s64 	%rd7, %rd3, %rd5;
	st.global.f32 	[%rd7], %f4;
	ret;

}


// ===== COMPILED SASS (sm_100) =====

	.target	sm_100

	.elftype	@"ET_EXEC"


//--------------------- .note.nv.tkinfo           --------------------------
	.section	.note.nv.tkinfo,"",@"SHT_NOTE"
	.sectionflags	@"SHF_NOTE_NV_TKINFO"
	.tkinfo
        /*0018*/ 	.word	0x00000002
        /*0030*/ 	.string	""
        /*0030*/ 	.string	"ptxas"
        /*0030*/ 	.string	"Cuda compilation tools, release 13.0, V13.0.88"
        /*0030*/ 	.string	"Build cuda_13.0.r13.0/compiler.36424714_0"
        /*0030*/ 	.string	"-arch sm_100 -m 64 "



//--------------------- .note.nv.cuinfo           --------------------------
	.section	.note.nv.cuinfo,"",@"SHT_NOTE"
	.sectionflags	@"SHF_NOTE_NV_CUINFO"
        /*0018*/ 	.short	0x0002
        /*001a*/ 	.short	0x0064
        /*001c*/ 	.short	0x0082
	.zero		2


//--------------------- .nv.info                  --------------------------
	.section	.nv.info,"",@"SHT_CUDA_INFO"
	.align	4


	//----- nvinfo : EIATTR_REGCOUNT
	.align		4
        /*0000*/ 	.byte	0x04, 0x2f
        /*0002*/ 	.short	(.L_1 - .L_0)
	.align		4
.L_0:
        /*0004*/ 	.word	index@(default_function_kernel)
        /*0008*/ 	.word	0x0000000c


	//----- nvinfo : EIATTR_FRAME_SIZE
	.align		4
.L_1:
        /*000c*/ 	.byte	0x04, 0x11
        /*000e*/ 	.short	(.L_3 - .L_2)
	.align		4
.L_2:
        /*0010*/ 	.word	index@(default_function_kernel)
        /*0014*/ 	.word	0x00000000


	//----- nvinfo : EIATTR_MIN_STACK_SIZE
	.align		4
.L_3:
        /*0018*/ 	.byte	0x04, 0x12
        /*001a*/ 	.short	(.L_5 - .L_4)
	.align		4
.L_4:
        /*001c*/ 	.word	index@(default_function_kernel)
        /*0020*/ 	.word	0x00000000
.L_5:


//--------------------- .nv.compat                --------------------------
	.section	.nv.compat,"",@"SHT_CUDA_COMPAT_INFO"
	.align	4
        /*0000*/ 	.byte	0x02, 0x09, 0x00, 0x00, 0x02, 0x02, 0x01, 0x00, 0x02, 0x05, 0x05, 0x00, 0x03, 0x07, 0x01, 0x01
        /*0010*/ 	.byte	0x02, 0x03, 0x00, 0x00, 0x02, 0x06, 0x01, 0x00, 0x04, 0x0b, 0x08, 0x00, 0x09, 0x00, 0x00, 0x00
        /*0020*/ 	.byte	0x00, 0x00, 0x00, 0x00


//--------------------- .nv.info.default_function_kernel --------------------------
	.section	.nv.info.default_function_kernel,"",@"SHT_CUDA_INFO"
	.sectionflags	@""
	.align	4


	//----- nvinfo : EIATTR_CUDA_API_VERSION
	.align		4
        /*0000*/ 	.byte	0x04, 0x37
        /*0002*/ 	.short	(.L_7 - .L_6)
.L_6:
        /*0004*/ 	.word	0x00000082


	//----- nvinfo : EIATTR_KPARAM_INFO
	.align		4
.L_7:
        /*0008*/ 	.byte	0x04, 0x17
        /*000a*/ 	.short	(.L_9 - .L_8)
.L_8:
        /*000c*/ 	.word	0x00000000
        /*0010*/ 	.short	0x0001
        /*0012*/ 	.short	0x0008
        /*0014*/ 	.byte	0x00, 0xf5, 0x21, 0x00


	//----- nvinfo : EIATTR_KPARAM_INFO
	.align		4
.L_9:
        /*0018*/ 	.byte	0x04, 0x17
        /*001a*/ 	.short	(.L_11 - .L_10)
.L_10:
        /*001c*/ 	.word	0x00000000
        /*0020*/ 	.short	0x0000
        /*0022*/ 	.short	0x0000
        /*0024*/ 	.byte	0x00, 0xf5, 0x21, 0x00


	//----- nvinfo : EIATTR_SPARSE_MMA_MASK
	.align		4
.L_11:
        /*0028*/ 	.byte	0x03, 0x50
        /*002a*/ 	.short	0x0000


	//----- nvinfo : EIATTR_MAXREG_COUNT
	.align		4
        /*002c*/ 	.byte	0x03, 0x1b
        /*002e*/ 	.short	0x00ff


	//----- nvinfo : EIATTR_MERCURY_ISA_VERSION
	.align		4
        /*0030*/ 	.byte	0x03, 0x5f
        /*0032*/ 	.short	0x0101


	//----- nvinfo : EIATTR_VRC_CTA_INIT_COUNT
	.align		4
        /*0034*/ 	.byte	0x02, 0x4a
	.zero		1
	.zero		1


	//----- nvinfo : EIATTR_EXIT_INSTR_OFFSETS
	.align		4
        /*0038*/ 	.byte	0x04, 0x1c
        /*003a*/ 	.short	(.L_13 - .L_12)


	//   ....[0]....
.L_12:
        /*003c*/ 	.word	0x00000100


	//----- nvinfo : EIATTR_MAX_THREADS
	.align		4
.L_13:
        /*0040*/ 	.byte	0x04, 0x05
        /*0042*/ 	.short	(.L_15 - .L_14)
.L_14:
        /*0044*/ 	.word	0x00000003
        /*0048*/ 	.word	0x00000001
        /*004c*/ 	.word	0x00000001


	//----- nvinfo : EIATTR_CBANK_PARAM_SIZE
	.align		4
.L_15:
        /*0050*/ 	.byte	0x03, 0x19
        /*0052*/ 	.short	0x0010


	//----- nvinfo : EIATTR_PARAM_CBANK
	.align		4
        /*0054*/ 	.byte	0x04, 0x0a
        /*0056*/ 	.short	(.L_17 - .L_16)
	.align		4
.L_16:
        /*0058*/ 	.word	index@(.nv.constant0.default_function_kernel)
        /*005c*/ 	.short	0x0380
        /*005e*/ 	.short	0x0010


	//----- nvinfo : EIATTR_SW_WAR
	.align		4
.L_17:
        /*0060*/ 	.byte	0x04, 0x36
        /*0062*/ 	.short	(.L_19 - .L_18)
.L_18:
        /*0064*/ 	.word	0x00000008
.L_19:


//--------------------- .nv.callgraph             --------------------------
	.section	.nv.callgraph,"",@"SHT_CUDA_CALLGRAPH"
	.align	4
	.sectionentsize	8
	.align		4
        /*0000*/ 	.word	0x00000000
	.align		4
        /*0004*/ 	.word	0xffffffff
	.align		4
        /*0008*/ 	.word	0x00000000
	.align		4
        /*000c*/ 	.word	0xfffffffe
	.align		4
        /*0010*/ 	.word	0x00000000
	.align		4
        /*0014*/ 	.word	0xfffffffd
	.align		4
        /*0018*/ 	.word	0x00000000
	.align		4
        /*001c*/ 	.word	0xfffffffc


//--------------------- .text.default_function_kernel --------------------------
	.section	.text.default_function_kernel,"ax",@progbits
	.align	128
        .global         default_function_kernel
        .type           default_function_kernel,@function
        .size           default_function_kernel,(.L_x_1 - default_function_kernel)
        .other          default_function_kernel,@"STO_CUDA_ENTRY STV_DEFAULT"
default_function_kernel:
.text.default_function_kernel:
[----:B------:R-:W-:Y:S01]  /*0000*/  LDC R1, c[0x0][0x37c] ;  /* 0x0000df00ff017b82 */ /* 0x000fe20000000800 */
[----:B------:R-:W0:Y:S07]  /*0010*/  S2R R7, SR_CTAID.X ;  /* 0x0000000000077919 */ /* 0x000e2e0000002500 */
[----:B------:R-:W1:Y:S01]  /*0020*/  LDC.64 R2, c[0x0][0x388] ;  /* 0x0000e200ff027b82 */ /* 0x000e620000000a00 */
[----:B------:R-:W2:Y:S01]  /*0030*/  LDCU.64 UR4, c[0x0][0x358] ;  /* 0x00006b00ff0477ac */ /* 0x000ea20008000a00 */
[----:B------:R-:W0:Y:S06]  /*0040*/  S2R R0, SR_TID.X ;  /* 0x0000000000007919 */ /* 0x000e2c0000002100 */
[----:B------:R-:W3:Y:S01]  /*0050*/  LDC.64 R4, c[0x0][0x380] ;  /* 0x0000e000ff047b82 */ /* 0x000ee20000000a00 */
[----:B0-----:R-:W-:-:S04]  /*0060*/  IMAD R7, R7, 0x3, R0 ;  /* 0x0000000307077824 */ /* 0x001fc800078e0200 */
[----:B-1----:R-:W-:-:S06]  /*0070*/  IMAD.WIDE.U32 R2, R7, 0x4, R2 ;  /* 0x0000000407027825 */ /* 0x002fcc00078e0002 */
[----:B--2---:R-:W2:Y:S01]  /*0080*/  LDG.E.CONSTANT R2, desc[UR4][R2.64] ;  /* 0x0000000402027981 */ /* 0x004ea2000c1e9900 */
[----:B---3--:R-:W-:-:S04]  /*0090*/  IMAD.WIDE.U32 R4, R7, 0x4, R4 ;  /* 0x0000000407047825 */ /* 0x008fc800078e0004 */
[----:B--2---:R-:W-:-:S04]  /*00a0*/  FMUL.RZ R0, R2, 0.15915493667125701904 ;  /* 0x3e22f98302007820 */ /* 0x004fc8000040c000 */
[----:B------:R-:W0:Y:S02]  /*00b0*/  MUFU.COS R9, R0 ;  /* 0x0000000000097308 */ /* 0x000e240000000000 */
[----:B0-----:R-:W-:-:S04]  /*00c0*/  FADD R9, R2, R9 ;  /* 0x0000000902097221 */ /* 0x001fc80000000000 */
[----:B------:R-:W-:-:S06]  /*00d0*/  FMUL.RZ R9, R9, 0.15915493667125701904 ;  /* 0x3e22f98309097820 */ /* 0x000fcc000040c000 */
[----:B------:R-:W0:Y:S02]  /*00e0*/  MUFU.SIN R9, R9 ;  /* 0x0000000900097308 */ /* 0x000e240000000400 */
[----:B0-----:R-:W-:Y:S01]  /*00f0*/  STG.E desc[UR4][R4.64], R9 ;  /* 0x0000000904007986 */ /* 0x001fe2000c101904 */
[----:B------:R-:W-:Y:S05]  /*0100*/  EXIT ;  /* 0x000000000000794d */ /* 0x000fea0003800000 */
.L_x_0:
[----:B------:R-:W-:-:S00]  /*0110*/  BRA `(.L_x_0) ;  /* 0xfffffffc00fc7947 */ /* 0x000fc0000383ffff */
[----:B------:R-:W-:-:S00]  /*0120*/  NOP ;  /* 0x0000000000007918 */ /* 0x000fc00000000000 */
        /* <DEDUP_REMOVED lines=13> */
.L_x_1:


//--------------------- .nv.shared.reserved.0     --------------------------
	.section	.nv.shared.reserved.0,"aw",@nobits
	.weak		__nv_reservedSMEM_offset_0_alias
	.size		__nv_reservedSMEM_offset_0_alias, 0, 64
	.other		__nv_reservedSMEM_offset_0_alias,@"STO_CUDA_RESERVED_SHARED STV_DEFAULT"
__nv_reservedSMEM_offset_0_alias:
	.zero		0
	.zero		64


//--------------------- .nv.constant0.default_function_kernel --------------------------
	.section	.nv.constant0.default_function_kernel,"a",@progbits
	.sectionflags	@""
	.align	4
.nv.constant0.default_function_kernel:
	.zero		912


//--------------------- SYMBOLS --------------------------

	.type		.nv.reservedSmem.offset0,@object
	.size		.nv.reservedSmem.offset0,0x4
